//
// Generated by NVIDIA NVVM Compiler
//
// Compiler Build ID: CL-36424714
// Cuda compilation tools, release 13.0, V13.0.88
// Based on NVVM 20.0.0
//

.version 9.0
.target sm_100
.address_size 64

	// .globl	_Z17kernel_fixed_workPfiPi
// _ZZ29kernel_cluster_launch_controlPfiPiS0_E6result has been demoted
// _ZZ29kernel_cluster_launch_controlPfiPiS0_E3bar has been demoted

.visible .entry _Z17kernel_fixed_workPfiPi(
	.param .u64 .ptr .align 1 _Z17kernel_fixed_workPfiPi_param_0,
	.param .u32 _Z17kernel_fixed_workPfiPi_param_1,
	.param .u64 .ptr .align 1 _Z17kernel_fixed_workPfiPi_param_2
)
{
	.reg .pred 	%p<3>;
	.reg .b32 	%r<7>;
	.reg .b32 	%f<3>;
	.reg .b64 	%rd<7>;

	ld.param.u64 	%rd1, [_Z17kernel_fixed_workPfiPi_param_0];
	ld.param.u32 	%r3, [_Z17kernel_fixed_workPfiPi_param_1];
	ld.param.u64 	%rd2, [_Z17kernel_fixed_workPfiPi_param_2];
	mov.u32 	%r4, %ctaid.x;
	mov.u32 	%r5, %ntid.x;
	mov.u32 	%r1, %tid.x;
	mad.lo.s32 	%r2, %r4, %r5, %r1;
	setp.ge.s32 	%p1, %r2, %r3;
	@%p1 bra 	$L__BB0_2;
	cvta.to.global.u64 	%rd3, %rd1;
	mul.wide.s32 	%rd4, %r2, 4;
	add.s64 	%rd5, %rd3, %rd4;
	ld.global.f32 	%f1, [%rd5];
	mul.f32 	%f2, %f1, 0f40200000;
	st.global.f32 	[%rd5], %f2;
$L__BB0_2:
	setp.ne.s32 	%p2, %r1, 0;
	@%p2 bra 	$L__BB0_4;
	cvta.to.global.u64 	%rd6, %rd2;
	atom.global.add.u32 	%r6, [%rd6], 1;
$L__BB0_4:
	ret;

}
	// .globl	_Z19kernel_fixed_blocksPfiPi
.visible .entry _Z19kernel_fixed_blocksPfiPi(
	.param .u64 .ptr .align 1 _Z19kernel_fixed_blocksPfiPi_param_0,
	.param .u32 _Z19kernel_fixed_blocksPfiPi_param_1,
	.param .u64 .ptr .align 1 _Z19kernel_fixed_blocksPfiPi_param_2
)
{
	.reg .pred 	%p<8>;
	.reg .b32 	%r<32>;
	.reg .b32 	%f<11>;
	.reg .b64 	%rd<13>;

	ld.param.u64 	%rd3, [_Z19kernel_fixed_blocksPfiPi_param_0];
	ld.param.u32 	%r13, [_Z19kernel_fixed_blocksPfiPi_param_1];
	ld.param.u64 	%rd2, [_Z19kernel_fixed_blocksPfiPi_param_2];
	cvta.to.global.u64 	%rd1, %rd3;
	mov.u32 	%r14, %ctaid.x;
	mov.u32 	%r15, %ntid.x;
	mov.u32 	%r1, %tid.x;
	mad.lo.s32 	%r30, %r14, %r15, %r1;
	mov.u32 	%r16, %nctaid.x;
	mul.lo.s32 	%r3, %r16, %r15;
	setp.ge.s32 	%p1, %r30, %r13;
	@%p1 bra 	$L__BB1_7;
	add.s32 	%r17, %r30, %r3;
	max.s32 	%r18, %r13, %r17;
	setp.lt.s32 	%p2, %r17, %r13;
	selp.u32 	%r19, 1, 0, %p2;
	add.s32 	%r20, %r17, %r19;
	sub.s32 	%r21, %r18, %r20;
	div.u32 	%r22, %r21, %r3;
	add.s32 	%r4, %r22, %r19;
	and.b32  	%r23, %r4, 3;
	setp.eq.s32 	%p3, %r23, 3;
	@%p3 bra 	$L__BB1_4;
	add.s32 	%r24, %r4, 1;
	and.b32  	%r25, %r24, 3;
	neg.s32 	%r28, %r25;
$L__BB1_3:
	.pragma "nounroll";
	mul.wide.s32 	%rd4, %r30, 4;
	add.s64 	%rd5, %rd1, %rd4;
	ld.global.f32 	%f1, [%rd5];
	mul.f32 	%f2, %f1, 0f40200000;
	st.global.f32 	[%rd5], %f2;
	add.s32 	%r30, %r30, %r3;
	add.s32 	%r28, %r28, 1;
	setp.ne.s32 	%p4, %r28, 0;
	@%p4 bra 	$L__BB1_3;
$L__BB1_4:
	setp.lt.u32 	%p5, %r4, 3;
	@%p5 bra 	$L__BB1_7;
	mul.wide.s32 	%rd8, %r3, 4;
	shl.b32 	%r26, %r3, 2;
$L__BB1_6:
	mul.wide.s32 	%rd6, %r30, 4;
	add.s64 	%rd7, %rd1, %rd6;
	ld.global.f32 	%f3, [%rd7];
	mul.f32 	%f4, %f3, 0f40200000;
	st.global.f32 	[%rd7], %f4;
	add.s64 	%rd9, %rd7, %rd8;
	ld.global.f32 	%f5, [%rd9];
	mul.f32 	%f6, %f5, 0f40200000;
	st.global.f32 	[%rd9], %f6;
	add.s64 	%rd10, %rd9, %rd8;
	ld.global.f32 	%f7, [%rd10];
	mul.f32 	%f8, %f7, 0f40200000;
	st.global.f32 	[%rd10], %f8;
	add.s64 	%rd11, %rd10, %rd8;
	ld.global.f32 	%f9, [%rd11];
	mul.f32 	%f10, %f9, 0f40200000;
	st.global.f32 	[%rd11], %f10;
	add.s32 	%r30, %r26, %r30;
	setp.lt.s32 	%p6, %r30, %r13;
	@%p6 bra 	$L__BB1_6;
$L__BB1_7:
	setp.ne.s32 	%p7, %r1, 0;
	@%p7 bra 	$L__BB1_9;
	cvta.to.global.u64 	%rd12, %rd2;
	atom.global.add.u32 	%r27, [%rd12], 1;
$L__BB1_9:
	ret;

}
	// .globl	_Z29kernel_cluster_launch_controlPfiPiS0_
.visible .entry _Z29kernel_cluster_launch_controlPfiPiS0_(
	.param .u64 .ptr .align 1 _Z29kernel_cluster_launch_controlPfiPiS0__param_0,
	.param .u32 _Z29kernel_cluster_launch_controlPfiPiS0__param_1,
	.param .u64 .ptr .align 1 _Z29kernel_cluster_launch_controlPfiPiS0__param_2,
	.param .u64 .ptr .align 1 _Z29kernel_cluster_launch_controlPfiPiS0__param_3
)
{
	.reg .pred 	%p<9>;
	.reg .b32 	%r<38>;
	.reg .b32 	%f<3>;
	.reg .b64 	%rd<16>;
	// demoted variable
	.shared .align 16 .b8 _ZZ29kernel_cluster_launch_controlPfiPiS0_E6result[16];
	// demoted variable
	.shared .align 8 .u64 _ZZ29kernel_cluster_launch_controlPfiPiS0_E3bar;
	ld.param.u64 	%rd5, [_Z29kernel_cluster_launch_controlPfiPiS0__param_0];
	ld.param.u32 	%r10, [_Z29kernel_cluster_launch_controlPfiPiS0__param_1];
	ld.param.u64 	%rd6, [_Z29kernel_cluster_launch_controlPfiPiS0__param_2];
	ld.param.u64 	%rd7, [_Z29kernel_cluster_launch_controlPfiPiS0__param_3];
	mov.u32 	%r1, %tid.x;
	mov.u32 	%r11, %tid.y;
	mov.u32 	%r12, %tid.z;
	mov.u32 	%r2, %ntid.x;
	mov.u32 	%r13, %ntid.y;
	mad.lo.s32 	%r14, %r12, %r13, %r11;
	mul.lo.s32 	%r15, %r14, %r2;
	or.b32  	%r3, %r15, %r1;
	setp.ne.s32 	%p1, %r3, 0;
	@%p1 bra 	$L__BB2_2;
	mov.u32 	%r16, _ZZ29kernel_cluster_launch_controlPfiPiS0_E3bar;
	mov.b32 	%r17, 1;
	// begin inline asm
	mbarrier.init.shared.b64 [%r16], %r17;
	// end inline asm
$L__BB2_2:
	mov.u32 	%r37, %ctaid.x;
	cvta.to.global.u64 	%rd1, %rd5;
	cvta.to.global.u64 	%rd2, %rd7;
	mov.b32 	%r36, 0;
	mov.u32 	%r27, _ZZ29kernel_cluster_launch_controlPfiPiS0_E3bar;
$L__BB2_3:
	setp.ne.s32 	%p2, %r3, 0;
	bar.sync 	0;
	@%p2 bra 	$L__BB2_7;
	// begin inline asm
	fence.proxy.async::generic.acquire.sync_restrict::shared::cluster.cluster;
	// end inline asm
	// begin inline asm
	activemask.b32 %r19;
	// end inline asm
	mov.b32 	%r20, 0;
	mov.u32 	%r21, %r20;
	// begin inline asm
	{
	 .reg .pred p;
	  elect.sync %r20|p, %r19;
	 @p mov.s32 %r21, 1;
	}
	// end inline asm
	setp.eq.s32 	%p3, %r21, 0;
	@%p3 bra 	$L__BB2_6;
	mov.u32 	%r25, _ZZ29kernel_cluster_launch_controlPfiPiS0_E6result;
	// begin inline asm
	clusterlaunchcontrol.try_cancel.async.shared::cta.mbarrier::complete_tx::bytes.b128 [%r25], [%r27];
	// end inline asm
$L__BB2_6:
	mov.b32 	%r28, 16;
	// begin inline asm
	mbarrier.arrive.expect_tx.relaxed.cta.shared::cta.b64 %rd8, [%r27], %r28;
	// end inline asm
$L__BB2_7:
	mad.lo.s32 	%r7, %r37, %r2, %r1;
	setp.ge.s32 	%p4, %r7, %r10;
	@%p4 bra 	$L__BB2_9;
	mul.wide.s32 	%rd9, %r7, 4;
	add.s64 	%rd10, %rd1, %rd9;
	ld.global.f32 	%f1, [%rd10];
	mul.f32 	%f2, %f1, 0f40200000;
	st.global.f32 	[%rd10], %f2;
$L__BB2_9:
	// begin inline asm
	{
	 .reg .pred P_OUT; 
	mbarrier.try_wait.parity.acquire.cta.shared::cta.b64  P_OUT, [%r27], %r36;                  // 8a. 
	selp.b32 %r29, 1, 0, P_OUT; 
}
	// end inline asm
	setp.eq.s32 	%p5, %r29, 0;
	@%p5 bra 	$L__BB2_9;
	ld.shared.v2.u64 	{%rd11, %rd12}, [_ZZ29kernel_cluster_launch_controlPfiPiS0_E6result];
	// begin inline asm
	{
	 .reg .b128 B128_try_cancel_response; 
	mov.b128 B128_try_cancel_response, {%rd11, %rd12}; 
{
	 .reg .pred P_OUT; 
	clusterlaunchcontrol.query_cancel.is_canceled.pred.b128 P_OUT, B128_try_cancel_response;
	selp.b32 %r32, 1, 0, P_OUT; 
}
	}
	// end inline asm
	setp.eq.s32 	%p6, %r32, 0;
	@%p6 bra 	$L__BB2_14;
	setp.ne.s32 	%p7, %r1, 0;
	// begin inline asm
	{
	 .reg .b128 B128_try_cancel_response; 
	mov.b128 B128_try_cancel_response, {%rd11, %rd12}; 
clusterlaunchcontrol.query_cancel.get_first_ctaid::x.b32.b128 %r37, B128_try_cancel_response;
	}
	// end inline asm
	@%p7 bra 	$L__BB2_13;
	atom.global.add.u32 	%r34, [%rd2], 1;
$L__BB2_13:
	// begin inline asm
	fence.proxy.async::generic.release.sync_restrict::shared::cta.cluster;
	// end inline asm
	xor.b32  	%r36, %r36, 1;
	bra.uni 	$L__BB2_3;
$L__BB2_14:
	setp.ne.s32 	%p8, %r1, 0;
	@%p8 bra 	$L__BB2_16;
	cvta.to.global.u64 	%rd15, %rd6;
	atom.global.add.u32 	%r35, [%rd15], 1;
$L__BB2_16:
	ret;

}


// ===== COMPILED SASS (sm_100) =====

	.target	sm_100

	.elftype	@"ET_EXEC"


//--------------------- .note.nv.tkinfo           --------------------------
	.section	.note.nv.tkinfo,"",@"SHT_NOTE"
	.sectionflags	@"SHF_NOTE_NV_TKINFO"
	.tkinfo
        /*0018*/ 	.word	0x00000002
        /*0030*/ 	.string	""
        /*0030*/ 	.string	"ptxas"
        /*0030*/ 	.string	"Cuda compilation tools, release 13.0, V13.0.88"
        /*0030*/ 	.string	"Build cuda_13.0.r13.0/compiler.36424714_0"
        /*0030*/ 	.string	"-arch sm_100 -m 64 "



//--------------------- .note.nv.cuinfo           --------------------------
	.section	.note.nv.cuinfo,"",@"SHT_NOTE"
	.sectionflags	@"SHF_NOTE_NV_CUINFO"
        /*0018*/ 	.short	0x0002
        /*001a*/ 	.short	0x0064
        /*001c*/ 	.short	0x0082
	.zero		2


//--------------------- .nv.info                  --------------------------
	.section	.nv.info,"",@"SHT_CUDA_INFO"
	.align	4


	//----- nvinfo : EIATTR_REGCOUNT
	.align		4
        /*0000*/ 	.byte	0x04, 0x2f
        /*0002*/ 	.short	(.L_1 - .L_0)
	.align		4
.L_0:
        /*0004*/ 	.word	index@(_Z17kernel_fixed_workPfiPi)
        /*0008*/ 	.word	0x00000008


	//----- nvinfo : EIATTR_FRAME_SIZE
	.align		4
.L_1:
        /*000c*/ 	.byte	0x04, 0x11
        /*000e*/ 	.short	(.L_3 - .L_2)
	.align		4
.L_2:
        /*0010*/ 	.word	index@(_Z17kernel_fixed_workPfiPi)
        /*0014*/ 	.word	0x00000000


	//----- nvinfo : EIATTR_REGCOUNT
	.align		4
.L_3:
        /*0018*/ 	.byte	0x04, 0x2f
        /*001a*/ 	.short	(.L_5 - .L_4)
	.align		4
.L_4:
        /*001c*/ 	.word	index@(_Z19kernel_fixed_blocksPfiPi)
        /*0020*/ 	.word	0x00000018


	//----- nvinfo : EIATTR_FRAME_SIZE
	.align		4
.L_5:
        /*0024*/ 	.byte	0x04, 0x11
        /*0026*/ 	.short	(.L_7 - .L_6)
	.align		4
.L_6:
        /*0028*/ 	.word	index@(_Z19kernel_fixed_blocksPfiPi)
        /*002c*/ 	.word	0x00000000


	//----- nvinfo : EIATTR_REGCOUNT
	.align		4
.L_7:
        /*0030*/ 	.byte	0x04, 0x2f
        /*0032*/ 	.short	(.L_9 - .L_8)
	.align		4
.L_8:
        /*0034*/ 	.word	index@(_Z29kernel_cluster_launch_controlPfiPiS0_)
        /*0038*/ 	.word	0x0000000c


	//----- nvinfo : EIATTR_FRAME_SIZE
	.align		4
.L_9:
        /*003c*/ 	.byte	0x04, 0x11
        /*003e*/ 	.short	(.L_11 - .L_10)
	.align		4
.L_10:
        /*0040*/ 	.word	index@(_Z29kernel_cluster_launch_controlPfiPiS0_)
        /*0044*/ 	.word	0x00000000


	//----- nvinfo : EIATTR_MIN_STACK_SIZE
	.align		4
.L_11:
        /*0048*/ 	.byte	0x04, 0x12
        /*004a*/ 	.short	(.L_13 - .L_12)
	.align		4
.L_12:
        /*004c*/ 	.word	index@(_Z29kernel_cluster_launch_controlPfiPiS0_)
        /*0050*/ 	.word	0x00000000


	//----- nvinfo : EIATTR_MIN_STACK_SIZE
	.align		4
.L_13:
        /*0054*/ 	.byte	0x04, 0x12
        /*0056*/ 	.short	(.L_15 - .L_14)
	.align		4
.L_14:
        /*0058*/ 	.word	index@(_Z19kernel_fixed_blocksPfiPi)
        /*005c*/ 	.word	0x00000000


	//----- nvinfo : EIATTR_MIN_STACK_SIZE
	.align		4
.L_15:
        /*0060*/ 	.byte	0x04, 0x12
        /*0062*/ 	.short	(.L_17 - .L_16)
	.align		4
.L_16:
        /*0064*/ 	.word	index@(_Z17kernel_fixed_workPfiPi)
        /*0068*/ 	.word	0x00000000
.L_17:


//--------------------- .nv.compat                --------------------------
	.section	.nv.compat,"",@"SHT_CUDA_COMPAT_INFO"
	.align	4
        /*0000*/ 	.byte	0x02, 0x09, 0x00, 0x00, 0x02, 0x02, 0x02, 0x00, 0x02, 0x05, 0x05, 0x00, 0x03, 0x07, 0x01, 0x01
        /*0010*/ 	.byte	0x02, 0x03, 0x00, 0x00, 0x02, 0x06, 0x01, 0x00, 0x04, 0x0b, 0x08, 0x00, 0x09, 0x00, 0x00, 0x00
        /*0020*/ 	.byte	0x00, 0x00, 0x00, 0x00


//--------------------- .nv.info._Z29kernel_cluster_launch_controlPfiPiS0_ --------------------------
	.section	.nv.info._Z29kernel_cluster_launch_controlPfiPiS0_,"",@"SHT_CUDA_INFO"
	.sectionflags	@""
	.align	4


	//----- nvinfo : EIATTR_CUDA_API_VERSION
	.align		4
        /*0000*/ 	.byte	0x04, 0x37
        /*0002*/ 	.short	(.L_19 - .L_18)
.L_18:
        /*0004*/ 	.word	0x00000082


	//----- nvinfo : EIATTR_KPARAM_INFO
	.align		4
.L_19:
        /*0008*/ 	.byte	0x04, 0x17
        /*000a*/ 	.short	(.L_21 - .L_20)
.L_20:
        /*000c*/ 	.word	0x00000000
        /*0010*/ 	.short	0x0003
        /*0012*/ 	.short	0x0018
        /*0014*/ 	.byte	0x00, 0xf5, 0x21, 0x00


	//----- nvinfo : EIATTR_KPARAM_INFO
	.align		4
.L_21:
        /*0018*/ 	.byte	0x04, 0x17
        /*001a*/ 	.short	(.L_23 - .L_22)
.L_22:
        /*001c*/ 	.word	0x00000000
        /*0020*/ 	.short	0x0002
        /*0022*/ 	.short	0x0010
        /*0024*/ 	.byte	0x00, 0xf5, 0x21, 0x00


	//----- nvinfo : EIATTR_KPARAM_INFO
	.align		4
.L_23:
        /*0028*/ 	.byte	0x04, 0x17
        /*002a*/ 	.short	(.L_25 - .L_24)
.L_24:
        /*002c*/ 	.word	0x00000000
        /*0030*/ 	.short	0x0001
        /*0032*/ 	.short	0x0008
        /*0034*/ 	.byte	0x00, 0xf0, 0x11, 0x00


	//----- nvinfo : EIATTR_KPARAM_INFO
	.align		4
.L_25:
        /*0038*/ 	.byte	0x04, 0x17
        /*003a*/ 	.short	(.L_27 - .L_26)
.L_26:
        /*003c*/ 	.word	0x00000000
        /*0040*/ 	.short	0x0000
        /*0042*/ 	.short	0x0000
        /*0044*/ 	.byte	0x00, 0xf5, 0x21, 0x00


	//----- nvinfo : EIATTR_SPARSE_MMA_MASK
	.align		4
.L_27:
        /*0048*/ 	.byte	0x03, 0x50
        /*004a*/ 	.short	0x0000


	//----- nvinfo : EIATTR_MAXREG_COUNT
	.align		4
        /*004c*/ 	.byte	0x03, 0x1b
        /*004e*/ 	.short	0x00ff


	//----- nvinfo : EIATTR_NUM_BARRIERS
	.align		4
        /*0050*/ 	.byte	0x02, 0x4c
        /*0052*/ 	.byte	0x01
	.zero		1


	//----- nvinfo : EIATTR_MERCURY_ISA_VERSION
	.align		4
        /*0054*/ 	.byte	0x03, 0x5f
        /*0056*/ 	.short	0x0101


	//----- nvinfo : EIATTR_INT_WARP_WIDE_INSTR_OFFSETS
	.align		4
        /*0058*/ 	.byte	0x04, 0x31
        /*005a*/ 	.short	(.L_29 - .L_28)


	//   ....[0]....
.L_28:
        /*005c*/ 	.word	0x00000130


	//   ....[1]....
        /*0060*/ 	.word	0x00000170


	//   ....[2]....
        /*0064*/ 	.word	0x00000230


	//   ....[3]....
        /*0068*/ 	.word	0x00000270


	//----- nvinfo : EIATTR_VRC_CTA_INIT_COUNT
	.align		4
.L_29:
        /*006c*/ 	.byte	0x02, 0x4a
	.zero		1
	.zero		1


	//----- nvinfo : EIATTR_MBARRIER_INSTR_OFFSETS
	.align		4
        /*0070*/ 	.byte	0x04, 0x39
        /*0072*/ 	.short	(.L_31 - .L_30)


	//   ....[0]....
.L_30:
        /*0074*/ 	.word	0x00000180
        /*0078*/ 	.word	0x000000ff
        /*007c*/ 	.word	0x00000000
        /*0080*/ 	.short	0x0100
        /*0082*/ 	.byte	0x07
	.zero		1


	//   ....[1]....
        /*0084*/ 	.word	0x000003e0
        /*0088*/ 	.word	0x000000ff
        /*008c*/ 	.word	0x00000000
        /*0090*/ 	.short	0x010a
        /*0092*/ 	.byte	0x07
	.zero		1


	//----- nvinfo : EIATTR_NUM_MBARRIERS
	.align		4
.L_31:
        /*0094*/ 	.byte	0x03, 0x38
        /*0096*/ 	.short	0x0001


	//----- nvinfo : EIATTR_EXIT_INSTR_OFFSETS
	.align		4
        /*0098*/ 	.byte	0x04, 0x1c
        /*009a*/ 	.short	(.L_33 - .L_32)


	//   ....[0]....
.L_32:
        /*009c*/ 	.word	0x00000540


	//   ....[1]....
        /*00a0*/ 	.word	0x00000580


	//----- nvinfo : EIATTR_CRS_STACK_SIZE
	.align		4
.L_33:
        /*00a4*/ 	.byte	0x04, 0x1e
        /*00a6*/ 	.short	(.L_35 - .L_34)
.L_34:
        /*00a8*/ 	.word	0x00000000


	//----- nvinfo : EIATTR_CBANK_PARAM_SIZE
	.align		4
.L_35:
        /*00ac*/ 	.byte	0x03, 0x19
        /*00ae*/ 	.short	0x0020


	//----- nvinfo : EIATTR_PARAM_CBANK
	.align		4
        /*00b0*/ 	.byte	0x04, 0x0a
        /*00b2*/ 	.short	(.L_37 - .L_36)
	.align		4
.L_36:
        /*00b4*/ 	.word	index@(.nv.constant0._Z29kernel_cluster_launch_controlPfiPiS0_)
        /*00b8*/ 	.short	0x0380
        /*00ba*/ 	.short	0x0020


	//----- nvinfo : EIATTR_SW_WAR
	.align		4
.L_37:
        /*00bc*/ 	.byte	0x04, 0x36
        /*00be*/ 	.short	(.L_39 - .L_38)
.L_38:
        /*00c0*/ 	.word	0x00000008
.L_39:


//--------------------- .nv.info._Z19kernel_fixed_blocksPfiPi --------------------------
	.section	.nv.info._Z19kernel_fixed_blocksPfiPi,"",@"SHT_CUDA_INFO"
	.sectionflags	@""
	.align	4


	//----- nvinfo : EIATTR_CUDA_API_VERSION
	.align		4
        /*0000*/ 	.byte	0x04, 0x37
        /*0002*/ 	.short	(.L_41 - .L_40)
.L_40:
        /*0004*/ 	.word	0x00000082


	//----- nvinfo : EIATTR_KPARAM_INFO
	.align		4
.L_41:
        /*0008*/ 	.byte	0x04, 0x17
        /*000a*/ 	.short	(.L_43 - .L_42)
.L_42:
        /*000c*/ 	.word	0x00000000
        /*0010*/ 	.short	0x0002
        /*0012*/ 	.short	0x0010
        /*0014*/ 	.byte	0x00, 0xf5, 0x21, 0x00


	//----- nvinfo : EIATTR_KPARAM_INFO
	.align		4
.L_43:
        /*0018*/ 	.byte	0x04, 0x17
        /*001a*/ 	.short	(.L_45 - .L_44)
.L_44:
        /*001c*/ 	.word	0x00000000
        /*0020*/ 	.short	0x0001
        /*0022*/ 	.short	0x0008
        /*0024*/ 	.byte	0x00, 0xf0, 0x11, 0x00


	//----- nvinfo : EIATTR_KPARAM_INFO
	.align		4
.L_45:
        /*0028*/ 	.byte	0x04, 0x17
        /*002a*/ 	.short	(.L_47 - .L_46)
.L_46:
        /*002c*/ 	.word	0x00000000
        /*0030*/ 	.short	0x0000
        /*0032*/ 	.short	0x0000
        /*0034*/ 	.byte	0x00, 0xf5, 0x21, 0x00


	//----- nvinfo : EIATTR_SPARSE_MMA_MASK
	.align		4
.L_47:
        /*0038*/ 	.byte	0x03, 0x50
        /*003a*/ 	.short	0x0000


	//----- nvinfo : EIATTR_MAXREG_COUNT
	.align		4
        /*003c*/ 	.byte	0x03, 0x1b
        /*003e*/ 	.short	0x00ff


	//----- nvinfo : EIATTR_MERCURY_ISA_VERSION
	.align		4
        /*0040*/ 	.byte	0x03, 0x5f
        /*0042*/ 	.short	0x0101


	//----- nvinfo : EIATTR_VRC_CTA_INIT_COUNT
	.align		4
        /*0044*/ 	.byte	0x02, 0x4a
	.zero		1
	.zero		1


	//----- nvinfo : EIATTR_EXIT_INSTR_OFFSETS
	.align		4
        /*0048*/ 	.byte	0x04, 0x1c
        /*004a*/ 	.short	(.L_49 - .L_48)


	//   ....[0]....
.L_48:
        /*004c*/ 	.word	0x000004d0


	//   ....[1]....
        /*0050*/ 	.word	0x00000510


	//----- nvinfo : EIATTR_CRS_STACK_SIZE
	.align		4
.L_49:
        /*0054*/ 	.byte	0x04, 0x1e
        /*0056*/ 	.short	(.L_51 - .L_50)
.L_50:
        /*0058*/ 	.word	0x00000000


	//----- nvinfo : EIATTR_CBANK_PARAM_SIZE
	.align		4
.L_51:
        /*005c*/ 	.byte	0x03, 0x19
        /*005e*/ 	.short	0x0018


	//----- nvinfo : EIATTR_PARAM_CBANK
	.align		4
        /*0060*/ 	.byte	0x04, 0x0a
        /*0062*/ 	.short	(.L_53 - .L_52)
	.align		4
.L_52:
        /*0064*/ 	.word	index@(.nv.constant0._Z19kernel_fixed_blocksPfiPi)
        /*0068*/ 	.short	0x0380
        /*006a*/ 	.short	0x0018


	//----- nvinfo : EIATTR_SW_WAR
	.align		4
.L_53:
        /*006c*/ 	.byte	0x04, 0x36
        /*006e*/ 	.short	(.L_55 - .L_54)
.L_54:
        /*0070*/ 	.word	0x00000008
.L_55:


//--------------------- .nv.info._Z17kernel_fixed_workPfiPi --------------------------
	.section	.nv.info._Z17kernel_fixed_workPfiPi,"",@"SHT_CUDA_INFO"
	.sectionflags	@""
	.align	4


	//----- nvinfo : EIATTR_CUDA_API_VERSION
	.align		4
        /*0000*/ 	.byte	0x04, 0x37
        /*0002*/ 	.short	(.L_57 - .L_56)
.L_56:
        /*0004*/ 	.word	0x00000082


	//----- nvinfo : EIATTR_KPARAM_INFO
	.align		4
.L_57:
        /*0008*/ 	.byte	0x04, 0x17
        /*000a*/ 	.short	(.L_59 - .L_58)
.L_58:
        /*000c*/ 	.word	0x00000000
        /*0010*/ 	.short	0x0002
        /*0012*/ 	.short	0x0010
        /*0014*/ 	.byte	0x00, 0xf5, 0x21, 0x00


	//----- nvinfo : EIATTR_KPARAM_INFO
	.align		4
.L_59:
        /*0018*/ 	.byte	0x04, 0x17
        /*001a*/ 	.short	(.L_61 - .L_60)
.L_60:
        /*001c*/ 	.word	0x00000000
        /*0020*/ 	.short	0x0001
        /*0022*/ 	.short	0x0008
        /*0024*/ 	.byte	0x00, 0xf0, 0x11, 0x00


	//----- nvinfo : EIATTR_KPARAM_INFO
	.align		4
.L_61:
        /*0028*/ 	.byte	0x04, 0x17
        /*002a*/ 	.short	(.L_63 - .L_62)
.L_62:
        /*002c*/ 	.word	0x00000000
        /*0030*/ 	.short	0x0000
        /*0032*/ 	.short	0x0000
        /*0034*/ 	.byte	0x00, 0xf5, 0x21, 0x00


	//----- nvinfo : EIATTR_SPARSE_MMA_MASK
	.align		4
.L_63:
        /*0038*/ 	.byte	0x03, 0x50
        /*003a*/ 	.short	0x0000


	//----- nvinfo : EIATTR_MAXREG_COUNT
	.align		4
        /*003c*/ 	.byte	0x03, 0x1b
        /*003e*/ 	.short	0x00ff


	//----- nvinfo : EIATTR_MERCURY_ISA_VERSION
	.align		4
        /*0040*/ 	.byte	0x03, 0x5f
        /*0042*/ 	.short	0x0101


	//----- nvinfo : EIATTR_VRC_CTA_INIT_COUNT
	.align		4
        /*0044*/ 	.byte	0x02, 0x4a
	.zero		1
	.zero		1


	//----- nvinfo : EIATTR_EXIT_INSTR_OFFSETS
	.align		4
        /*0048*/ 	.byte	0x04, 0x1c
        /*004a*/ 	.short	(.L_65 - .L_64)


	//   ....[0]....
.L_64:
        /*004c*/ 	.word	0x00000110


	//   ....[1]....
        /*0050*/ 	.word	0x00000150


	//----- nvinfo : EIATTR_CRS_STACK_SIZE
	.align		4
.L_65:
        /*0054*/ 	.byte	0x04, 0x1e
        /*0056*/ 	.short	(.L_67 - .L_66)
.L_66:
        /*0058*/ 	.word	0x00000000


	//----- nvinfo : EIATTR_CBANK_PARAM_SIZE
	.align		4
.L_67:
        /*005c*/ 	.byte	0x03, 0x19
        /*005e*/ 	.short	0x0018


	//----- nvinfo : EIATTR_PARAM_CBANK
	.align		4
        /*0060*/ 	.byte	0x04, 0x0a
        /*0062*/ 	.short	(.L_69 - .L_68)
	.align		4
.L_68:
        /*0064*/ 	.word	index@(.nv.constant0._Z17kernel_fixed_workPfiPi)
        /*0068*/ 	.short	0x0380
        /*006a*/ 	.short	0x0018


	//----- nvinfo : EIATTR_SW_WAR
	.align		4
.L_69:
        /*006c*/ 	.byte	0x04, 0x36
        /*006e*/ 	.short	(.L_71 - .L_70)
.L_70:
        /*0070*/ 	.word	0x00000008
.L_71:


//--------------------- .nv.callgraph             --------------------------
	.section	.nv.callgraph,"",@"SHT_CUDA_CALLGRAPH"
	.align	4
	.sectionentsize	8
	.align		4
        /*0000*/ 	.word	0x00000000
	.align		4
        /*0004*/ 	.word	0xffffffff
	.align		4
        /*0008*/ 	.word	0x00000000
	.align		4
        /*000c*/ 	.word	0xfffffffe
	.align		4
        /*0010*/ 	.word	0x00000000
	.align		4
        /*0014*/ 	.word	0xfffffffd
	.align		4
        /*0018*/ 	.word	0x00000000
	.align		4
        /*001c*/ 	.word	0xfffffffc


//--------------------- .text._Z29kernel_cluster_launch_controlPfiPiS0_ --------------------------
	.section	.text._Z29kernel_cluster_launch_controlPfiPiS0_,"ax",@progbits
	.align	128
        .global         _Z29kernel_cluster_launch_controlPfiPiS0_
        .type           _Z29kernel_cluster_launch_controlPfiPiS0_,@function
        .size           _Z29kernel_cluster_launch_controlPfiPiS0_,(.L_x_22 - _Z29kernel_cluster_launch_controlPfiPiS0_)
        .other          _Z29kernel_cluster_launch_controlPfiPiS0_,@"STO_CUDA_ENTRY STV_DEFAULT"
_Z29kernel_cluster_launch_controlPfiPiS0_:
.text._Z29kernel_cluster_launch_controlPfiPiS0_:
[----:B------:R-:W-:Y:S01]  /*0000*/  LDC R1, c[0x0][0x37c] ;  /* 0x0000df00ff017b82 */ /* 0x000fe20000000800 */
[----:B------:R-:W0:Y:S01]  /*0010*/  S2R R0, SR_TID.Y ;  /* 0x0000000000007919 */ /* 0x000e220000002200 */
[----:B------:R-:W1:Y:S06]  /*0020*/  LDCU UR8, c[0x0][0x360] ;  /* 0x00006c00ff0877ac */ /* 0x000e6c0008000800 */
[----:B------:R-:W-:Y:S01]  /*0030*/  S2UR UR7, SR_CgaCtaId ;  /* 0x00000000000779c3 */ /* 0x000fe20000008800 */
[----:B------:R-:W-:Y:S01]  /*0040*/  IMAD.MOV.U32 R8, RZ, RZ, RZ ;  /* 0x000000ffff087224 */ /* 0x000fe200078e00ff */
[----:B------:R-:W0:Y:S01]  /*0050*/  S2R R3, SR_TID.Z ;  /* 0x0000000000037919 */ /* 0x000e220000002300 */
[----:B------:R-:W0:Y:S01]  /*0060*/  LDCU UR4, c[0x0][0x364] ;  /* 0x00006c80ff0477ac */ /* 0x000e220008000800 */
[----:B------:R-:W2:Y:S01]  /*0070*/  S2R R9, SR_TID.X ;  /* 0x0000000000097919 */ /* 0x000ea20000002100 */
[----:B------:R-:W-:-:S03]  /*0080*/  UMOV UR5, 0x1 ;  /* 0x0000000100057882 */ /* 0x000fc60000000000 */
[----:B------:R-:W3:Y:S01]  /*0090*/  S2UR UR6, SR_CTAID.X ;  /* 0x00000000000679c3 */ /* 0x000ee20000002500 */
[----:B------:R-:W4:Y:S01]  /*00a0*/  LDCU.64 UR10, c[0x0][0x358] ;  /* 0x00006b00ff0a77ac */ /* 0x000f220008000a00 */
[----:B---3--:R-:W-:Y:S02]  /*00b0*/  IMAD.U32 R4, RZ, RZ, UR6 ;  /* 0x00000006ff047e24 */ /* 0x008fe4000f8e00ff */
[----:B0-----:R-:W-:Y:S01]  /*00c0*/  IMAD R0, R3, UR4, R0 ;  /* 0x0000000403007c24 */ /* 0x001fe2000f8e0200 */
[----:B------:R-:W-:Y:S02]  /*00d0*/  UMOV UR4, 0x400 ;  /* 0x0000040000047882 */ /* 0x000fe40000000000 */
[----:B------:R-:W-:Y:S01]  /*00e0*/  UIADD3 UR4, UPT, UPT, UR4, 0x10, URZ ;  /* 0x0000001004047890 */ /* 0x000fe2000fffe0ff */
[----:B-1----:R-:W-:-:S03]  /*00f0*/  IMAD R0, R0, UR8, RZ ;  /* 0x0000000800007c24 */ /* 0x002fc6000f8e02ff */
[----:B------:R-:W-:Y:S02]  /*0100*/  ULEA UR7, UR7, UR4, 0x18 ;  /* 0x0000000407077291 */ /* 0x000fe4000f8ec0ff */
[----:B--2---:R-:W-:-:S04]  /*0110*/  LOP3.LUT P0, R0, R0, RZ, R9, 0xfa, !PT ;  /* 0x000000ff00007212 */ /* 0x004fc8000780fa09 */
[----:B------:R-:W-:-:S09]  /*0120*/  ISETP.NE.AND P1, PT, R0, RZ, PT ;  /* 0x000000ff0000720c */ /* 0x000fd20003f25270 */
[----:B------:R-:W-:-:S05]  /*0130*/  VOTEU.ALL UP0, P0 ;  /* 0x0000000000ff7886 */ /* 0x000fca0000000000 */
[----:B------:R-:W-:-:S04]  /*0140*/  @!UP0 UIADD3 UR4, UPT, UPT, -UR5, 0x100000, URZ ;  /* 0x0010000005048890 */ /* 0x000fc8000fffe1ff */
[----:B------:R-:W-:Y:S02]  /*0150*/  @!UP0 USHF.L.U32 UR5, UR4, 0xb, URZ ;  /* 0x0000000b04058899 */ /* 0x000fe400080006ff */
[----:B------:R-:W-:Y:S01]  /*0160*/  @!UP0 USHF.L.U32 UR4, UR4, 0x1, URZ ;  /* 0x0000000104048899 */ /* 0x000fe200080006ff */
[----:B------:R-:W-:-:S11]  /*0170*/  VOTEU.ALL UP0, P0 ;  /* 0x0000000000ff7886 */ /* 0x000fd60000000000 */
[----:B------:R0:W1:Y:S02]  /*0180*/  @!UP0 SYNCS.EXCH.64 URZ, [UR7], UR4 ;  /* 0x0000000407ff85b2 */ /* 0x0000640008000100 */
[----:B0---4-:R-:W-:Y:S01]  /*0190*/  NOP ;  /* 0x0000000000007918 */ /* 0x011fe20000000000 */
.L_x_10:
[----:B------:R-:W-:Y:S05]  /*01a0*/  WARPSYNC.ALL ;  /* 0x0000000000007948 */ /* 0x000fea0003800000 */
[----:B-12---:R-:W-:Y:S06]  /*01b0*/  BAR.SYNC.DEFER_BLOCKING 0x0 ;  /* 0x0000000000007b1d */ /* 0x006fec0000010000 */
[----:B------:R-:W-:Y:S04]  /*01c0*/  BSSY B0, `(.L_x_0) ;  /* 0x0000013000007945 */ /* 0x000fe80003800000 */
[----:B0----5:R-:W-:Y:S05]  /*01d0*/  @P1 BRA `(.L_x_1) ;  /* 0x0000000000441947 */ /* 0x021fea0003800000 */
[----:B------:R-:W-:Y:S01]  /*01e0*/  VOTE.ANY R0, PT, PT ;  /* 0x0000000000007806 */ /* 0x000fe200038e0100 */
[----:B012345:R-:W-:Y:S01]  /*01f0*/  NOP ;  /* 0x0000000000007918 */ /* 0x03ffe20000000000 */
[----:B------:R-:W-:Y:S02]  /*0200*/  PLOP3.LUT P2, PT, PT, PT, PT, 0x8, 0x80 ;  /* 0x000000000080781c */ /* 0x000fe40003f4e170 */
[----:B------:R-:W-:Y:S05]  /*0210*/  WARPSYNC R0 ;  /* 0x0000000000007348 */ /* 0x000fea0003800000 */
[----:B------:R-:W-:-:S13]  /*0220*/  ELECT P0, URZ, PT ;  /* 0x0000000000ff782f */ /* 0x000fda0003800000 */
[----:B------:R-:W-:-:S05]  /*0230*/  VOTEU.ANY UP0, P0 ;  /* 0x0000000000ff7886 */ /* 0x000fca0000000100 */
[----:B------:R-:W0:Y:S01]  /*0240*/  @UP0 S2UR UR4, SR_CgaCtaId ;  /* 0x00000000000409c3 */ /* 0x000e220000008800 */
[----:B------:R-:W-:Y:S02]  /*0250*/  @UP0 UMOV UR6, 0x400 ;  /* 0x0000040000060882 */ /* 0x000fe40000000000 */
[----:B0-----:R-:W-:Y:S01]  /*0260*/  @UP0 ULEA UR6, UR4, UR6, 0x18 ;  /* 0x0000000604060291 */ /* 0x001fe2000f8ec0ff */
[----:B------:R-:W-:-:S11]  /*0270*/  VOTEU.ANY UP0, P0 ;  /* 0x0000000000ff7886 */ /* 0x000fd60000000100 */
.L_x_2:
[----:B------:R-:W-:Y:S01]  /*0280*/  @P0 ELECT P2, URZ, PT ;  /* 0x0000000000ff082f */ /* 0x000fe20003840000 */
[----:B------:R-:W-:-:S12]  /*0290*/  @UP0 UGETNEXTWORKID.SELFCAST [UR6], [UR7] ;  /* 0x00000000060003ca */ /* 0x000fd80008000000 */
[----:B------:R-:W-:Y:S02]  /*02a0*/  @P2 PLOP3.LUT P0, PT, P2, PT, PT, 0x8, 0x80 ;  /* 0x000000000080281c */ /* 0x000fe4000170e170 */
[----:B------:R-:W-:-:S11]  /*02b0*/  PLOP3.LUT P2, PT, PT, PT, PT, 0x8, 0x80 ;  /* 0x000000000080781c */ /* 0x000fd60003f4e170 */
[----:B------:R-:W-:Y:S05]  /*02c0*/  @P0 BRA.U.ANY `(.L_x_2) ;  /* 0xfffffffd00ec0947 */ /* 0x000fea000393ffff */
[----:B------:R-:W-:-:S04]  /*02d0*/  IMAD.MOV.U32 R0, RZ, RZ, 0x10 ;  /* 0x00000010ff007424 */ /* 0x000fc800078e00ff */
[----:B------:R0:W-:Y:S03]  /*02e0*/  SYNCS.ARRIVE.TRANS64 RZ, [UR7], R0 ;  /* 0x00000000ffff79a7 */ /* 0x0001e60008000007 */
.L_x_1:
[----:B------:R-:W-:Y:S05]  /*02f0*/  BSYNC B0 ;  /* 0x0000000000007941 */ /* 0x000fea0003800000 */
.L_x_0:
[----:B------:R-:W1:Y:S01]  /*0300*/  LDCU UR4, c[0x0][0x388] ;  /* 0x00007100ff0477ac */ /* 0x000e620008000800 */
[----:B------:R-:W-:Y:S01]  /*0310*/  IMAD R5, R4, UR8, R9 ;  /* 0x0000000804057c24 */ /* 0x000fe2000f8e0209 */
[----:B------:R-:W-:Y:S04]  /*0320*/  BSSY.RECONVERGENT B0, `(.L_x_3) ;  /* 0x0000008000007945 */ /* 0x000fe80003800200 */
[----:B-1----:R-:W-:-:S13]  /*0330*/  ISETP.GE.AND P0, PT, R5, UR4, PT ;  /* 0x0000000405007c0c */ /* 0x002fda000bf06270 */
[----:B------:R-:W-:Y:S05]  /*0340*/  @P0 BRA `(.L_x_4) ;  /* 0x0000000000140947 */ /* 0x000fea0003800000 */
[----:B------:R-:W1:Y:S02]  /*0350*/  LDC.64 R2, c[0x0][0x380] ;  /* 0x0000e000ff027b82 */ /* 0x000e640000000a00 */
[----:B-1----:R-:W-:-:S05]  /*0360*/  IMAD.WIDE R2, R5, 0x4, R2 ;  /* 0x0000000405027825 */ /* 0x002fca00078e0202 */
[----:B0-----:R-:W2:Y:S02]  /*0370*/  LDG.E R0, desc[UR10][R2.64] ;  /* 0x0000000a02007981 */ /* 0x001ea4000c1e1900 */
[----:B--2---:R-:W-:-:S05]  /*0380*/  FMUL R5, R0, 2.5 ;  /* 0x4020000000057820 */ /* 0x004fca0000400000 */
[----:B------:R1:W-:Y:S02]  /*0390*/  STG.E desc[UR10][R2.64], R5 ;  /* 0x0000000502007986 */ /* 0x0003e4000c10190a */
.L_x_4:
[----:B------:R-:W-:Y:S05]  /*03a0*/  BSYNC.RECONVERGENT B0 ;  /* 0x0000000000007941 */ /* 0x000fea0003800200 */
.L_x_3:
[----:B------:R-:W-:Y:S01]  /*03b0*/  BSSY B0, `(.L_x_5) ;  /* 0x0000005000007945 */ /* 0x000fe20003800000 */
[----:B0-----:R-:W-:-:S07]  /*03c0*/  SHF.L.U32 R0, R8, 0x1f, RZ ;  /* 0x0000001f08007819 */ /* 0x001fce00000006ff */
.L_x_6:
[----:B------:R-:W-:Y:S05]  /*03d0*/  YIELD ;  /* 0x0000000000007946 */ /* 0x000fea0003800000 */
[----:B------:R-:W0:Y:S02]  /*03e0*/  SYNCS.PHASECHK.TRANS64.TRYWAIT P0, [UR7], R0 ;  /* 0x00000000ff0075a7 */ /* 0x000e240008001107 */
[----:B0-----:R-:W-:Y:S05]  /*03f0*/  @!P0 BRA `(.L_x_6) ;  /* 0xfffffffc00f48947 */ /* 0x001fea000383ffff */
[----:B------:R-:W-:Y:S05]  /*0400*/  BSYNC B0 ;  /* 0x0000000000007941 */ /* 0x000fea0003800000 */
.L_x_5:
[----:B------:R-:W0:Y:S01]  /*0410*/  S2UR UR5, SR_CgaCtaId ;  /* 0x00000000000579c3 */ /* 0x000e220000008800 */
[----:B------:R-:W-:Y:S02]  /*0420*/  UMOV UR4, 0x400 ;  /* 0x0000040000047882 */ /* 0x000fe40000000000 */
[----:B0-----:R-:W-:-:S09]  /*0430*/  ULEA UR4, UR5, UR4, 0x18 ;  /* 0x0000000405047291 */ /* 0x001fd2000f8ec0ff */
[----:B-1----:R-:W0:Y:S02]  /*0440*/  LDS.128 R4, [UR4] ;  /* 0x00000004ff047984 */ /* 0x002e240008000c00 */
[----:B0-----:R-:W-:-:S13]  /*0450*/  LOP3.LUT P0, RZ, R6, 0x1, RZ, 0xc0, !PT ;  /* 0x0000000106ff7812 */ /* 0x001fda000780c0ff */
[----:B------:R-:W-:Y:S05]  /*0460*/  @!P0 BRA `(.L_x_7) ;  /* 0x0000000000308947 */ /* 0x000fea0003800000 */
[----:B------:R-:W-:Y:S01]  /*0470*/  ISETP.NE.AND P0, PT, R9, RZ, PT ;  /* 0x000000ff0900720c */ /* 0x000fe20003f05270 */
[----:B------:R-:W-:Y:S01]  /*0480*/  BSSY.RECONVERGENT B0, `(.L_x_8) ;  /* 0x0000006000007945 */ /* 0x000fe20003800200 */
[----:B------:R-:W-:-:S11]  /*0490*/  MOV R4, R4 ;  /* 0x0000000400047202 */ /* 0x000fd60000000f00 */
[----:B------:R-:W-:Y:S05]  /*04a0*/  @P0 BRA `(.L_x_9) ;  /* 0x00000000000c0947 */ /* 0x000fea0003800000 */
[----:B------:R-:W0:Y:S01]  /*04b0*/  LDC.64 R2, c[0x0][0x398] ;  /* 0x0000e600ff027b82 */ /* 0x000e220000000a00 */
[----:B------:R-:W-:-:S05]  /*04c0*/  IMAD.MOV.U32 R5, RZ, RZ, 0x1 ;  /* 0x00000001ff057424 */ /* 0x000fca00078e00ff */
[----:B0-----:R0:W5:Y:S02]  /*04d0*/  ATOMG.E.ADD.STRONG.GPU PT, RZ, desc[UR10][R2.64], R5 ;  /* 0x8000000502ff79a8 */ /* 0x00116400081ef10a */
.L_x_9:
[----:B------:R-:W-:Y:S05]  /*04e0*/  BSYNC.RECONVERGENT B0 ;  /* 0x0000000000007941 */ /* 0x000fea0003800200 */
.L_x_8:
[----:B------:R1:W-:Y:S06]  /*04f0*/  MEMBAR.ALL.CTA ;  /* 0x0000000000007992 */ /* 0x0003ec0000008000 */
[----:B-1----:R-:W2:Y:S01]  /*0500*/  FENCE.VIEW.ASYNC.S ;  /* 0x00000000000073c6 */ /* 0x002ea20000000000 */
[----:B------:R-:W-:Y:S01]  /*0510*/  LOP3.LUT R8, R8, 0x1, RZ, 0x3c, !PT ;  /* 0x0000000108087812 */ /* 0x000fe200078e3cff */
[----:B------:R-:W-:Y:S06]  /*0520*/  BRA `(.L_x_10) ;  /* 0xfffffffc001c7947 */ /* 0x000fec000383ffff */
.L_x_7:
[----:B------:R-:W-:-:S13]  /*0530*/  ISETP.NE.AND P0, PT, R9, RZ, PT ;  /* 0x000000ff0900720c */ /* 0x000fda0003f05270 */
[----:B------:R-:W-:Y:S05]  /*0540*/  @P0 EXIT ;  /* 0x000000000000094d */ /* 0x000fea0003800000 */
[----:B------:R-:W0:Y:S01]  /*0550*/  LDC.64 R2, c[0x0][0x390] ;  /* 0x0000e400ff027b82 */ /* 0x000e220000000a00 */
[----:B------:R-:W-:-:S05]  /*0560*/  IMAD.MOV.U32 R5, RZ, RZ, 0x1 ;  /* 0x00000001ff057424 */ /* 0x000fca00078e00ff */
[----:B0-----:R-:W-:Y:S01]  /*0570*/  ATOMG.E.ADD.STRONG.GPU PT, RZ, desc[UR10][R2.64], R5 ;  /* 0x8000000502ff79a8 */ /* 0x001fe200081ef10a */
[----:B------:R-:W-:Y:S05]  /*0580*/  EXIT ;  /* 0x000000000000794d */ /* 0x000fea0003800000 */
.L_x_11:
[----:B------:R-:W-:-:S00]  /*0590*/  BRA `(.L_x_11) ;  /* 0xfffffffc00fc7947 */ /* 0x000fc0000383ffff */
[----:B------:R-:W-:-:S00]  /*05a0*/  NOP ;  /* 0x0000000000007918 */ /* 0x000fc00000000000 */
        /* <DEDUP_REMOVED lines=13> */
.L_x_22:


//--------------------- .text._Z19kernel_fixed_blocksPfiPi --------------------------
	.section	.text._Z19kernel_fixed_blocksPfiPi,"ax",@progbits
	.align	128
        .global         _Z19kernel_fixed_blocksPfiPi
        .type           _Z19kernel_fixed_blocksPfiPi,@function
        .size           _Z19kernel_fixed_blocksPfiPi,(.L_x_23 - _Z19kernel_fixed_blocksPfiPi)
        .other          _Z19kernel_fixed_blocksPfiPi,@"STO_CUDA_ENTRY STV_DEFAULT"
_Z19kernel_fixed_blocksPfiPi:
.text._Z19kernel_fixed_blocksPfiPi:
[----:B------:R-:W-:Y:S01]  /*0000*/  LDC R1, c[0x0][0x37c] ;  /* 0x0000df00ff017b82 */ /* 0x000fe20000000800 */
[----:B------:R-:W0:Y:S07]  /*0010*/  S2R R0, SR_TID.X ;  /* 0x0000000000007919 */ /* 0x000e2e0000002100 */
[----:B------:R-:W0:Y:S01]  /*0020*/  S2UR UR6, SR_CTAID.X ;  /* 0x00000000000679c3 */ /* 0x000e220000002500 */
[----:B------:R-:W1:Y:S01]  /*0030*/  LDCU UR8, c[0x0][0x388] ;  /* 0x00007100ff0877ac */ /* 0x000e620008000800 */
[----:B------:R-:W-:Y:S01]  /*0040*/  BSSY.RECONVERGENT B0, `(.L_x_12) ;  /* 0x0000047000007945 */ /* 0x000fe20003800200 */
[----:B------:R-:W2:Y:S05]  /*0050*/  LDCU.64 UR4, c[0x0][0x358] ;  /* 0x00006b00ff0477ac */ /* 0x000eaa0008000a00 */
[----:B------:R-:W0:Y:S01]  /*0060*/  LDC R5, c[0x0][0x360] ;  /* 0x0000d800ff057b82 */ /* 0x000e220000000800 */
[----:B------:R-:W3:Y:S01]  /*0070*/  LDCU UR7, c[0x0][0x370] ;  /* 0x00006e00ff0777ac */ /* 0x000ee20008000800 */
[----:B0-----:R-:W-:-:S02]  /*0080*/  IMAD R3, R5, UR6, R0 ;  /* 0x0000000605037c24 */ /* 0x001fc4000f8e0200 */
[----:B---3--:R-:W-:-:S03]  /*0090*/  IMAD R2, R5, UR7, RZ ;  /* 0x0000000705027c24 */ /* 0x008fc6000f8e02ff */
[----:B-1----:R-:W-:-:S13]  /*00a0*/  ISETP.GE.AND P0, PT, R3, UR8, PT ;  /* 0x0000000803007c0c */ /* 0x002fda000bf06270 */
[----:B--2---:R-:W-:Y:S05]  /*00b0*/  @P0 BRA `(.L_x_13) ;  /* 0x0000000000fc0947 */ /* 0x004fea0003800000 */
[----:B------:R-:W0:Y:S01]  /*00c0*/  I2F.U32.RP R9, R2 ;  /* 0x0000000200097306 */ /* 0x000e220000209000 */
[C---:B------:R-:W-:Y:S01]  /*00d0*/  IMAD.IADD R6, R2.reuse, 0x1, R3 ;  /* 0x0000000102067824 */ /* 0x040fe200078e0203 */
[----:B------:R-:W-:Y:S01]  /*00e0*/  IADD3 R11, PT, PT, RZ, -R2, RZ ;  /* 0x80000002ff0b7210 */ /* 0x000fe20007ffe0ff */
[----:B------:R-:W-:Y:S01]  /*00f0*/  BSSY.RECONVERGENT B1, `(.L_x_14) ;  /* 0x0000027000017945 */ /* 0x000fe20003800200 */
[----:B------:R-:W-:Y:S02]  /*0100*/  ISETP.NE.U32.AND P2, PT, R2, RZ, PT ;  /* 0x000000ff0200720c */ /* 0x000fe40003f45070 */
[C---:B------:R-:W-:Y:S02]  /*0110*/  ISETP.GE.AND P0, PT, R6.reuse, UR8, PT ;  /* 0x0000000806007c0c */ /* 0x040fe4000bf06270 */
[----:B------:R-:W-:Y:S02]  /*0120*/  VIMNMX R7, PT, PT, R6, UR8, !PT ;  /* 0x0000000806077c48 */ /* 0x000fe4000ffe0100 */
[----:B------:R-:W-:-:S04]  /*0130*/  SEL R8, RZ, 0x1, P0 ;  /* 0x00000001ff087807 */ /* 0x000fc80000000000 */
[----:B------:R-:W-:Y:S01]  /*0140*/  IADD3 R7, PT, PT, R7, -R6, -R8 ;  /* 0x8000000607077210 */ /* 0x000fe20007ffe808 */
[----:B0-----:R-:W0:Y:S02]  /*0150*/  MUFU.RCP R9, R9 ;  /* 0x0000000900097308 */ /* 0x001e240000001000 */
[----:B0-----:R-:W-:-:S06]  /*0160*/  IADD3 R4, PT, PT, R9, 0xffffffe, RZ ;  /* 0x0ffffffe09047810 */ /* 0x001fcc0007ffe0ff */
[----:B------:R0:W1:Y:S02]  /*0170*/  F2I.FTZ.U32.TRUNC.NTZ R5, R4 ;  /* 0x0000000400057305 */ /* 0x000064000021f000 */
[----:B0-----:R-:W-:Y:S02]  /*0180*/  HFMA2 R4, -RZ, RZ, 0, 0 ;  /* 0x00000000ff047431 */ /* 0x001fe400000001ff */
[----:B-1----:R-:W-:-:S04]  /*0190*/  IMAD R11, R11, R5, RZ ;  /* 0x000000050b0b7224 */ /* 0x002fc800078e02ff */
[----:B------:R-:W-:-:S06]  /*01a0*/  IMAD.HI.U32 R10, R5, R11, R4 ;  /* 0x0000000b050a7227 */ /* 0x000fcc00078e0004 */
[----:B------:R-:W-:-:S04]  /*01b0*/  IMAD.HI.U32 R9, R10, R7, RZ ;  /* 0x000000070a097227 */ /* 0x000fc800078e00ff */
[----:B------:R-:W-:-:S04]  /*01c0*/  IMAD.MOV R4, RZ, RZ, -R9 ;  /* 0x000000ffff047224 */ /* 0x000fc800078e0a09 */
[----:B------:R-:W-:Y:S02]  /*01d0*/  IMAD R7, R2, R4, R7 ;  /* 0x0000000402077224 */ /* 0x000fe400078e0207 */
[----:B------:R-:W0:Y:S03]  /*01e0*/  LDC.64 R4, c[0x0][0x380] ;  /* 0x0000e000ff047b82 */ /* 0x000e260000000a00 */
[----:B------:R-:W-:-:S13]  /*01f0*/  ISETP.GE.U32.AND P0, PT, R7, R2, PT ;  /* 0x000000020700720c */ /* 0x000fda0003f06070 */
[----:B------:R-:W-:Y:S01]  /*0200*/  @P0 IADD3 R7, PT, PT, -R2, R7, RZ ;  /* 0x0000000702070210 */ /* 0x000fe20007ffe1ff */
[----:B------:R-:W-:-:S03]  /*0210*/  @P0 VIADD R9, R9, 0x1 ;  /* 0x0000000109090836 */ /* 0x000fc60000000000 */
[----:B------:R-:W-:-:S13]  /*0220*/  ISETP.GE.U32.AND P1, PT, R7, R2, PT ;  /* 0x000000020700720c */ /* 0x000fda0003f26070 */
[----:B------:R-:W-:Y:S02]  /*0230*/  @P1 IADD3 R9, PT, PT, R9, 0x1, RZ ;  /* 0x0000000109091810 */ /* 0x000fe40007ffe0ff */
[----:B------:R-:W-:-:S05]  /*0240*/  @!P2 LOP3.LUT R9, RZ, R2, RZ, 0x33, !PT ;  /* 0x00000002ff09a212 */ /* 0x000fca00078e33ff */
[----:B------:R-:W-:-:S05]  /*0250*/  IMAD.IADD R6, R8, 0x1, R9 ;  /* 0x0000000108067824 */ /* 0x000fca00078e0209 */
[C---:B------:R-:W-:Y:S02]  /*0260*/  LOP3.LUT R7, R6.reuse, 0x3, RZ, 0xc0, !PT ;  /* 0x0000000306077812 */ /* 0x040fe400078ec0ff */
[----:B------:R-:W-:Y:S02]  /*0270*/  ISETP.GE.U32.AND P1, PT, R6, 0x3, PT ;  /* 0x000000030600780c */ /* 0x000fe40003f26070 */
[----:B------:R-:W-:-:S13]  /*0280*/  ISETP.NE.AND P0, PT, R7, 0x3, PT ;  /* 0x000000030700780c */ /* 0x000fda0003f05270 */
[----:B0-----:R-:W-:Y:S05]  /*0290*/  @!P0 BRA `(.L_x_15) ;  /* 0x0000000000308947 */ /* 0x001fea0003800000 */
[----:B------:R-:W0:Y:S01]  /*02a0*/  LDC.64 R8, c[0x0][0x380] ;  /* 0x0000e000ff087b82 */ /* 0x000e220000000a00 */
[----:B------:R-:W-:-:S04]  /*02b0*/  IADD3 R6, PT, PT, R6, 0x1, RZ ;  /* 0x0000000106067810 */ /* 0x000fc80007ffe0ff */
[----:B------:R-:W-:-:S05]  /*02c0*/  LOP3.LUT R6, R6, 0x3, RZ, 0xc0, !PT ;  /* 0x0000000306067812 */ /* 0x000fca00078ec0ff */
[----:B------:R-:W-:-:S07]  /*02d0*/  IMAD.MOV R10, RZ, RZ, -R6 ;  /* 0x000000ffff0a7224 */ /* 0x000fce00078e0a06 */
.L_x_16:
[----:B01----:R-:W-:-:S05]  /*02e0*/  IMAD.WIDE R6, R3, 0x4, R8 ;  /* 0x0000000403067825 */ /* 0x003fca00078e0208 */
[----:B------:R-:W2:Y:S01]  /*02f0*/  LDG.E R11, desc[UR4][R6.64] ;  /* 0x00000004060b7981 */ /* 0x000ea2000c1e1900 */
[----:B------:R-:W-:Y:S01]  /*0300*/  IADD3 R10, PT, PT, R10, 0x1, RZ ;  /* 0x000000010a0a7810 */ /* 0x000fe20007ffe0ff */
[----:B------:R-:W-:-:S03]  /*0310*/  IMAD.IADD R3, R2, 0x1, R3 ;  /* 0x0000000102037824 */ /* 0x000fc600078e0203 */
[----:B------:R-:W-:Y:S01]  /*0320*/  ISETP.NE.AND P0, PT, R10, RZ, PT ;  /* 0x000000ff0a00720c */ /* 0x000fe20003f05270 */
[----:B--2---:R-:W-:-:S05]  /*0330*/  FMUL R11, R11, 2.5 ;  /* 0x402000000b0b7820 */ /* 0x004fca0000400000 */
[----:B------:R1:W-:Y:S07]  /*0340*/  STG.E desc[UR4][R6.64], R11 ;  /* 0x0000000b06007986 */ /* 0x0003ee000c101904 */
[----:B------:R-:W-:Y:S05]  /*0350*/  @P0 BRA `(.L_x_16) ;  /* 0xfffffffc00e00947 */ /* 0x000fea000383ffff */
.L_x_15:
[----:B------:R-:W-:Y:S05]  /*0360*/  BSYNC.RECONVERGENT B1 ;  /* 0x0000000000017941 */ /* 0x000fea0003800200 */
.L_x_14:
[----:B------:R-:W-:Y:S05]  /*0370*/  @!P1 BRA `(.L_x_13) ;  /* 0x00000000004c9947 */ /* 0x000fea0003800000 */
.L_x_17:
[----:B0-----:R-:W-:-:S05]  /*0380*/  IMAD.WIDE R12, R3, 0x4, R4 ;  /* 0x00000004030c7825 */ /* 0x001fca00078e0204 */
[----:B-1----:R-:W2:Y:S02]  /*0390*/  LDG.E R6, desc[UR4][R12.64] ;  /* 0x000000040c067981 */ /* 0x002ea4000c1e1900 */
[----:B--2---:R-:W-:Y:S01]  /*03a0*/  FMUL R15, R6, 2.5 ;  /* 0x40200000060f7820 */ /* 0x004fe20000400000 */
[----:B------:R-:W-:-:S04]  /*03b0*/  IMAD.WIDE R6, R2, 0x4, R12 ;  /* 0x0000000402067825 */ /* 0x000fc800078e020c */
[----:B------:R0:W-:Y:S04]  /*03c0*/  STG.E desc[UR4][R12.64], R15 ;  /* 0x0000000f0c007986 */ /* 0x0001e8000c101904 */
[----:B------:R-:W2:Y:S02]  /*03d0*/  LDG.E R8, desc[UR4][R6.64] ;  /* 0x0000000406087981 */ /* 0x000ea4000c1e1900 */
[----:B--2---:R-:W-:Y:S01]  /*03e0*/  FMUL R17, R8, 2.5 ;  /* 0x4020000008117820 */ /* 0x004fe20000400000 */
[----:B------:R-:W-:-:S04]  /*03f0*/  IMAD.WIDE R8, R2, 0x4, R6 ;  /* 0x0000000402087825 */ /* 0x000fc800078e0206 */
[----:B------:R0:W-:Y:S04]  /*0400*/  STG.E desc[UR4][R6.64], R17 ;  /* 0x0000001106007986 */ /* 0x0001e8000c101904 */
[----:B------:R-:W2:Y:S02]  /*0410*/  LDG.E R10, desc[UR4][R8.64] ;  /* 0x00000004080a7981 */ /* 0x000ea4000c1e1900 */
[----:B--2---:R-:W-:Y:S01]  /*0420*/  FMUL R19, R10, 2.5 ;  /* 0x402000000a137820 */ /* 0x004fe20000400000 */
[----:B------:R-:W-:-:S04]  /*0430*/  IMAD.WIDE R10, R2, 0x4, R8 ;  /* 0x00000004020a7825 */ /* 0x000fc800078e0208 */
[----:B------:R0:W-:Y:S04]  /*0440*/  STG.E desc[UR4][R8.64], R19 ;  /* 0x0000001308007986 */ /* 0x0001e8000c101904 */
[----:B------:R-:W2:Y:S01]  /*0450*/  LDG.E R14, desc[UR4][R10.64] ;  /* 0x000000040a0e7981 */ /* 0x000ea2000c1e1900 */
[----:B------:R-:W-:-:S04]  /*0460*/  LEA R3, R2, R3, 0x2 ;  /* 0x0000000302037211 */ /* 0x000fc800078e10ff */
[----:B------:R-:W-:Y:S01]  /*0470*/  ISETP.GE.AND P0, PT, R3, UR8, PT ;  /* 0x0000000803007c0c */ /* 0x000fe2000bf06270 */
[----:B--2---:R-:W-:-:S05]  /*0480*/  FMUL R21, R14, 2.5 ;  /* 0x402000000e157820 */ /* 0x004fca0000400000 */
[----:B------:R0:W-:Y:S07]  /*0490*/  STG.E desc[UR4][R10.64], R21 ;  /* 0x000000150a007986 */ /* 0x0001ee000c101904 */
[----:B------:R-:W-:Y:S05]  /*04a0*/  @!P0 BRA `(.L_x_17) ;  /* 0xfffffffc00b48947 */ /* 0x000fea000383ffff */
.L_x_13:
[----:B------:R-:W-:Y:S05]  /*04b0*/  BSYNC.RECONVERGENT B0 ;  /* 0x0000000000007941 */ /* 0x000fea0003800200 */
.L_x_12:
[----:B------:R-:W-:-:S13]  /*04c0*/  ISETP.NE.AND P0, PT, R0, RZ, PT ;  /* 0x000000ff0000720c */ /* 0x000fda0003f05270 */
[----:B------:R-:W-:Y:S05]  /*04d0*/  @P0 EXIT ;  /* 0x000000000000094d */ /* 0x000fea0003800000 */
[----:B------:R-:W2:Y:S01]  /*04e0*/  LDC.64 R2, c[0x0][0x390] ;  /* 0x0000e400ff027b82 */ /* 0x000ea20000000a00 */
[----:B------:R-:W-:-:S05]  /*04f0*/  IMAD.MOV.U32 R5, RZ, RZ, 0x1 ;  /* 0x00000001ff057424 */ /* 0x000fca00078e00ff */
[----:B--2---:R-:W-:Y:S01]  /*0500*/  REDG.E.ADD.STRONG.GPU desc[UR4][R2.64], R5 ;  /* 0x000000050200798e */ /* 0x004fe2000c12e104 */
[----:B------:R-:W-:Y:S05]  /*0510*/  EXIT ;  /* 0x000000000000794d */ /* 0x000fea0003800000 */
.L_x_18:
        /* <DEDUP_REMOVED lines=14> */
.L_x_23:


//--------------------- .text._Z17kernel_fixed_workPfiPi --------------------------
	.section	.text._Z17kernel_fixed_workPfiPi,"ax",@progbits
	.align	128
        .global         _Z17kernel_fixed_workPfiPi
        .type           _Z17kernel_fixed_workPfiPi,@function
        .size           _Z17kernel_fixed_workPfiPi,(.L_x_24 - _Z17kernel_fixed_workPfiPi)
        .other          _Z17kernel_fixed_workPfiPi,@"STO_CUDA_ENTRY STV_DEFAULT"
_Z17kernel_fixed_workPfiPi:
.text._Z17kernel_fixed_workPfiPi:
[----:B------:R-:W-:Y:S01]  /*0000*/  LDC R1, c[0x0][0x37c] ;  /* 0x0000df00ff017b82 */ /* 0x000fe20000000800 */
[----:B------:R-:W0:Y:S07]  /*0010*/  S2R R0, SR_TID.X ;  /* 0x0000000000007919 */ /* 0x000e2e0000002100 */
[----:B------:R-:W1:Y:S01]  /*0020*/  S2UR UR4, SR_CTAID.X ;  /* 0x00000000000479c3 */ /* 0x000e620000002500 */
[----:B------:R-:W2:Y:S01]  /*0030*/  LDCU UR5, c[0x0][0x388] ;  /* 0x00007100ff0577ac */ /* 0x000ea20008000800 */
[----:B------:R-:W-:Y:S06]  /*0040*/  BSSY.RECONVERGENT B0, `(.L_x_19) ;  /* 0x000000c000007945 */ /* 0x000fec0003800200 */
[----:B------:R-:W1:Y:S01]  /*0050*/  LDC R5, c[0x0][0x360] ;  /* 0x0000d800ff057b82 */ /* 0x000e620000000800 */
[----:B0-----:R-:W-:Y:S01]  /*0060*/  ISETP.NE.AND P1, PT, R0, RZ, PT ;  /* 0x000000ff0000720c */ /* 0x001fe20003f25270 */
[----:B-1----:R-:W-:-:S05]  /*0070*/  IMAD R5, R5, UR4, R0 ;  /* 0x0000000405057c24 */ /* 0x002fca000f8e0200 */
[----:B--2---:R-:W-:Y:S01]  /*0080*/  ISETP.GE.AND P0, PT, R5, UR5, PT ;  /* 0x0000000505007c0c */ /* 0x004fe2000bf06270 */
[----:B------:R-:W0:-:S12]  /*0090*/  LDCU.64 UR4, c[0x0][0x358] ;  /* 0x00006b00ff0477ac */ /* 0x000e180008000a00 */
[----:B------:R-:W-:Y:S05]  /*00a0*/  @P0 BRA `(.L_x_20) ;  /* 0x0000000000140947 */ /* 0x000fea0003800000 */
[----:B------:R-:W1:Y:S02]  /*00b0*/  LDC.64 R2, c[0x0][0x380] ;  /* 0x0000e000ff027b82 */ /* 0x000e640000000a00 */
[----:B-1----:R-:W-:-:S05]  /*00c0*/  IMAD.WIDE R2, R5, 0x4, R2 ;  /* 0x0000000405027825 */ /* 0x002fca00078e0202 */
[----:B0-----:R-:W2:Y:S02]  /*00d0*/  LDG.E R0, desc[UR4][R2.64] ;  /* 0x0000000402007981 */ /* 0x001ea4000c1e1900 */
[----:B--2---:R-:W-:-:S05]  /*00e0*/  FMUL R5, R0, 2.5 ;  /* 0x4020000000057820 */ /* 0x004fca0000400000 */
[----:B------:R1:W-:Y:S02]  /*00f0*/  STG.E desc[UR4][R2.64], R5 ;  /* 0x0000000502007986 */ /* 0x0003e4000c101904 */
.L_x_20:
[----:B0-----:R-:W-:Y:S05]  /*0100*/  BSYNC.RECONVERGENT B0 ;  /* 0x0000000000007941 */ /* 0x001fea0003800200 */
.L_x_19:
[----:B------:R-:W-:Y:S05]  /*0110*/  @P1 EXIT ;  /* 0x000000000000194d */ /* 0x000fea0003800000 */
[----:B-1----:R-:W0:Y:S01]  /*0120*/  LDC.64 R2, c[0x0][0x390] ;  /* 0x0000e400ff027b82 */ /* 0x002e220000000a00 */
[----:B------:R-:W-:-:S05]  /*0130*/  HFMA2 R5, -RZ, RZ, 0, 5.9604644775390625e-08 ;  /* 0x00000001ff057431 */ /* 0x000fca00000001ff */
[----:B0-----:R-:W-:Y:S01]  /*0140*/  REDG.E.ADD.STRONG.GPU desc[UR4][R2.64], R5 ;  /* 0x000000050200798e */ /* 0x001fe2000c12e104 */
[----:B------:R-:W-:Y:S05]  /*0150*/  EXIT ;  /* 0x000000000000794d */ /* 0x000fea0003800000 */
.L_x_21:
        /* <DEDUP_REMOVED lines=10> */
.L_x_24:


//--------------------- .nv.shared._Z29kernel_cluster_launch_controlPfiPiS0_ --------------------------
	.section	.nv.shared._Z29kernel_cluster_launch_controlPfiPiS0_,"aw",@nobits
	.sectionflags	@""
	.align	16
.nv.shared._Z29kernel_cluster_launch_controlPfiPiS0_:
	.zero		1048


//--------------------- .nv.shared.reserved.0     --------------------------
	.section	.nv.shared.reserved.0,"aw",@nobits
	.weak		__nv_reservedSMEM_offset_0_alias
	.size		__nv_reservedSMEM_offset_0_alias, 0, 64
	.other		__nv_reservedSMEM_offset_0_alias,@"STO_CUDA_RESERVED_SHARED STV_DEFAULT"
__nv_reservedSMEM_offset_0_alias:
	.zero		0
	.zero		64


//--------------------- .nv.constant0._Z29kernel_cluster_launch_controlPfiPiS0_ --------------------------
	.section	.nv.constant0._Z29kernel_cluster_launch_controlPfiPiS0_,"a",@progbits
	.sectionflags	@""
	.align	4
.nv.constant0._Z29kernel_cluster_launch_controlPfiPiS0_:
	.zero		928


//--------------------- .nv.constant0._Z19kernel_fixed_blocksPfiPi --------------------------
	.section	.nv.constant0._Z19kernel_fixed_blocksPfiPi,"a",@progbits
	.sectionflags	@""
	.align	4
.nv.constant0._Z19kernel_fixed_blocksPfiPi:
	.zero		920


//--------------------- .nv.constant0._Z17kernel_fixed_workPfiPi --------------------------
	.section	.nv.constant0._Z17kernel_fixed_workPfiPi,"a",@progbits
	.sectionflags	@""
	.align	4
.nv.constant0._Z17kernel_fixed_workPfiPi:
	.zero		920


//--------------------- SYMBOLS --------------------------

	.type		.nv.reservedSmem.offset0,@object
	.size		.nv.reservedSmem.offset0,0x4
	.type		.nv.reservedSmem.cap,@object
	.size		.nv.reservedSmem.cap,0x4
